	.headerflags	@"EF_CUDA_TEXMODE_UNIFIED EF_CUDA_64BIT_ADDRESS EF_CUDA_ACCELERATORS EF_CUDA_SM90 EF_CUDA_VIRTUAL_SM(EF_CUDA_SM90)"
	.elftype	@"ET_EXEC"


//--------------------- .nv.info                  --------------------------
	.section	.nv.info,"",@"SHT_CUDA_INFO"
	.align	4


	//----- nvinfo : EIATTR_REGCOUNT
	.align		4
        /*0000*/ 	.byte	0x04, 0x2f
        /*0002*/ 	.short	(.L_1 - .L_0)
	.align		4
.L_0:
        /*0004*/ 	.word	index@(triton_per_fused_abs_mean_sub_13)
        /*0008*/ 	.word	0x00000016


	//----- nvinfo : EIATTR_MIN_STACK_SIZE
	.align		4
.L_1:
        /*000c*/ 	.byte	0x04, 0x12
        /*000e*/ 	.short	(.L_3 - .L_2)
	.align		4
.L_2:
        /*0010*/ 	.word	index@(triton_per_fused_abs_mean_sub_13)
        /*0014*/ 	.word	0x00000000


	//----- nvinfo : EIATTR_FRAME_SIZE
	.align		4
.L_3:
        /*0018*/ 	.byte	0x04, 0x11
        /*001a*/ 	.short	(.L_5 - .L_4)
	.align		4
.L_4:
        /*001c*/ 	.word	index@(triton_per_fused_abs_mean_sub_13)
        /*0020*/ 	.word	0x00000000


	//----- nvinfo : EIATTR_MIN_STACK_SIZE
	.align		4
.L_5:
        /*0024*/ 	.byte	0x04, 0x12
        /*0026*/ 	.short	(.L_7 - .L_6)
	.align		4
.L_6:
        /*0028*/ 	.word	index@(triton_per_fused_abs_mean_sub_13)
        /*002c*/ 	.word	0x00000000
.L_7:


//--------------------- .nv.info.triton_per_fused_abs_mean_sub_13 --------------------------
	.section	.nv.info.triton_per_fused_abs_mean_sub_13,"",@"SHT_CUDA_INFO"
	.sectionflags	@""
	.align	4


	//----- nvinfo : EIATTR_CUDA_API_VERSION
	.align		4
        /*0000*/ 	.byte	0x04, 0x37
        /*0002*/ 	.short	(.L_9 - .L_8)
.L_8:
        /*0004*/ 	.word	0x0000007c


	//----- nvinfo : EIATTR_KPARAM_INFO
	.align		4
.L_9:
        /*0008*/ 	.byte	0x04, 0x17
        /*000a*/ 	.short	(.L_11 - .L_10)
.L_10:
        /*000c*/ 	.word	0x00000000
        /*0010*/ 	.short	0x0003
        /*0012*/ 	.short	0x0014
        /*0014*/ 	.byte	0x00, 0xf0, 0x11, 0x00


	//----- nvinfo : EIATTR_KPARAM_INFO
	.align		4
.L_11:
        /*0018*/ 	.byte	0x04, 0x17
        /*001a*/ 	.short	(.L_13 - .L_12)
.L_12:
        /*001c*/ 	.word	0x00000000
        /*0020*/ 	.short	0x0002
        /*0022*/ 	.short	0x0010
        /*0024*/ 	.byte	0x00, 0xf0, 0x11, 0x00


	//----- nvinfo : EIATTR_KPARAM_INFO
	.align		4
.L_13:
        /*0028*/ 	.byte	0x04, 0x17
        /*002a*/ 	.short	(.L_15 - .L_14)
.L_14:
        /*002c*/ 	.word	0x00000000
        /*0030*/ 	.short	0x0001
        /*0032*/ 	.short	0x0008
        /*0034*/ 	.byte	0x00, 0xf4, 0x21, 0x00


	//----- nvinfo : EIATTR_KPARAM_INFO
	.align		4
.L_15:
        /*0038*/ 	.byte	0x04, 0x17
        /*003a*/ 	.short	(.L_17 - .L_16)
.L_16:
        /*003c*/ 	.word	0x00000000
        /*0040*/ 	.short	0x0000
        /*0042*/ 	.short	0x0000
        /*0044*/ 	.byte	0x00, 0xf4, 0x21, 0x00


	//----- nvinfo : EIATTR_SPARSE_MMA_MASK
	.align		4
.L_17:
        /*0048*/ 	.byte	0x03, 0x50
        /*004a*/ 	.short	0x0000


	//----- nvinfo : EIATTR_MAXREG_COUNT
	.align		4
        /*004c*/ 	.byte	0x03, 0x1b
        /*004e*/ 	.short	0x00ff


	//----- nvinfo : EIATTR_COOP_GROUP_MASK_REGIDS
	.align		4
        /*0050*/ 	.byte	0x04, 0x29
        /*0052*/ 	.short	(.L_19 - .L_18)


	//   ....[0]....
.L_18:
        /*0054*/ 	.word	0xffffffff


	//   ....[1]....
        /*0058*/ 	.word	0xffffffff


	//   ....[2]....
        /*005c*/ 	.word	0xffffffff


	//   ....[3]....
        /*0060*/ 	.word	0xffffffff


	//   ....[4]....
        /*0064*/ 	.word	0xffffffff


	//   ....[5]....
        /*0068*/ 	.word	0xffffffff


	//   ....[6]....
        /*006c*/ 	.word	0xffffffff


	//   ....[7]....
        /*0070*/ 	.word	0xffffffff


	//   ....[8]....
        /*0074*/ 	.word	0xffffffff


	//   ....[9]....
        /*0078*/ 	.word	0xffffffff


	//   ....[10]....
        /*007c*/ 	.word	0xffffffff


	//   ....[11]....
        /*0080*/ 	.word	0xffffffff


	//   ....[12]....
        /*0084*/ 	.word	0xffffffff


	//   ....[13]....
        /*0088*/ 	.word	0xffffffff


	//   ....[14]....
        /*008c*/ 	.word	0xffffffff


	//   ....[15]....
        /*0090*/ 	.word	0xffffffff


	//   ....[16]....
        /*0094*/ 	.word	0xffffffff


	//   ....[17]....
        /*0098*/ 	.word	0xffffffff


	//----- nvinfo : EIATTR_COOP_GROUP_INSTR_OFFSETS
	.align		4
.L_19:
        /*009c*/ 	.byte	0x04, 0x28
        /*009e*/ 	.short	(.L_21 - .L_20)


	//   ....[0]....
.L_20:
        /*00a0*/ 	.word	0x000001b0


	//   ....[1]....
        /*00a4*/ 	.word	0x000001d0


	//   ....[2]....
        /*00a8*/ 	.word	0x000001e0


	//   ....[3]....
        /*00ac*/ 	.word	0x000001f0


	//   ....[4]....
        /*00b0*/ 	.word	0x00000230


	//   ....[5]....
        /*00b4*/ 	.word	0x00000250


	//   ....[6]....
        /*00b8*/ 	.word	0x00000260


	//   ....[7]....
        /*00bc*/ 	.word	0x00000270


	//   ....[8]....
        /*00c0*/ 	.word	0x000002a0


	//   ....[9]....
        /*00c4*/ 	.word	0x000002d0


	//   ....[10]....
        /*00c8*/ 	.word	0x000002f0


	//   ....[11]....
        /*00cc*/ 	.word	0x00000300


	//   ....[12]....
        /*00d0*/ 	.word	0x00000350


	//   ....[13]....
        /*00d4*/ 	.word	0x000003c0


	//   ....[14]....
        /*00d8*/ 	.word	0x000003d0


	//   ....[15]....
        /*00dc*/ 	.word	0x000003e0


	//   ....[16]....
        /*00e0*/ 	.word	0x000004b0


	//   ....[17]....
        /*00e4*/ 	.word	0x000004e0


	//----- nvinfo : EIATTR_EXIT_INSTR_OFFSETS
	.align		4
.L_21:
        /*00e8*/ 	.byte	0x04, 0x1c
        /*00ea*/ 	.short	(.L_23 - .L_22)


	//   ....[0]....
.L_22:
        /*00ec*/ 	.word	0x00000610


	//   ....[1]....
        /*00f0*/ 	.word	0x00000660


	//----- nvinfo : EIATTR_REQNTID
	.align		4
.L_23:
        /*00f4*/ 	.byte	0x04, 0x10
        /*00f6*/ 	.short	(.L_25 - .L_24)
.L_24:
        /*00f8*/ 	.word	0x00000080
        /*00fc*/ 	.word	0x00000001
        /*0100*/ 	.word	0x00000001


	//----- nvinfo : EIATTR_CBANK_PARAM_SIZE
	.align		4
.L_25:
        /*0104*/ 	.byte	0x03, 0x19
        /*0106*/ 	.short	0x0018


	//----- nvinfo : EIATTR_PARAM_CBANK
	.align		4
        /*0108*/ 	.byte	0x04, 0x0a
        /*010a*/ 	.short	(.L_27 - .L_26)
	.align		4
.L_26:
        /*010c*/ 	.word	index@(.nv.constant0.triton_per_fused_abs_mean_sub_13)
        /*0110*/ 	.short	0x0210
        /*0112*/ 	.short	0x0018


	//----- nvinfo : EIATTR_SW_WAR
	.align		4
.L_27:
        /*0114*/ 	.byte	0x04, 0x36
        /*0116*/ 	.short	(.L_29 - .L_28)
.L_28:
        /*0118*/ 	.word	0x00000008
.L_29:


//--------------------- .nv.callgraph             --------------------------
	.section	.nv.callgraph,"",@"SHT_CUDA_CALLGRAPH"
	.align	4
	.sectionentsize	8
	.align		4
        /*0000*/ 	.word	0x00000000
	.align		4
        /*0004*/ 	.word	0xffffffff
	.align		4
        /*0008*/ 	.word	0x00000000
	.align		4
        /*000c*/ 	.word	0xfffffffe
	.align		4
        /*0010*/ 	.word	0x00000000
	.align		4
        /*0014*/ 	.word	0xfffffffd
	.align		4
        /*0018*/ 	.word	0x00000000
	.align		4
        /*001c*/ 	.word	0xfffffffc


//--------------------- .text.triton_per_fused_abs_mean_sub_13 --------------------------
	.section	.text.triton_per_fused_abs_mean_sub_13,"ax",@progbits
	.sectionflags	@"SHF_BARRIERS=1"
	.align	128
        .global         triton_per_fused_abs_mean_sub_13
        .type           triton_per_fused_abs_mean_sub_13,@function
        .size           triton_per_fused_abs_mean_sub_13,(.L_x_1 - triton_per_fused_abs_mean_sub_13)
        .other          triton_per_fused_abs_mean_sub_13,@"STO_CUDA_ENTRY STV_DEFAULT"
triton_per_fused_abs_mean_sub_13:
.text.triton_per_fused_abs_mean_sub_13:
[----:B------:R-:W0:Y:S02]  /*0000*/  LDC R1, c[0x0][0x28] ;  /* 0x00000a00ff017b82 */ /* 0x000e240000000800 */
[----:B------:R-:W1:Y:S01]  /*0010*/  S2R R3, SR_CTAID.X ;  /* 0x0000000000037919 */ /* 0x000e620000002500 */
[----:B------:R-:W2:Y:S01]  /*0020*/  LDC.64 R10, c[0x0][0x210] ;  /* 0x00008400ff0a7b82 */ /* 0x000ea20000000a00 */
[----:B------:R-:W-:Y:S01]  /*0030*/  CS2R R6, SRZ ;  /* 0x0000000000067805 */ /* 0x000fe2000001ff00 */
[----:B------:R-:W-:Y:S01]  /*0040*/  ULDC.64 UR6, c[0x0][0x208] ;  /* 0x0000820000067ab9 */ /* 0x000fe20000000a00 */
[----:B------:R-:W3:Y:S01]  /*0050*/  S2R R0, SR_TID.X ;  /* 0x0000000000007919 */ /* 0x000ee20000002100 */
[----:B-1----:R-:W-:Y:S02]  /*0060*/  IMAD.SHL.U32 R3, R3, 0x8, RZ ;  /* 0x0000000803037824 */ /* 0x002fe400078e00ff */
[C---:B---3--:R-:W-:Y:S02]  /*0070*/  IMAD.SHL.U32 R2, R0.reuse, 0x4, RZ ;  /* 0x0000000400027824 */ /* 0x048fe400078e00ff */
[----:B------:R-:W-:-:S03]  /*0080*/  IMAD.SHL.U32 R5, R0, 0x20, RZ ;  /* 0x0000002000057824 */ /* 0x000fc600078e00ff */
[----:B------:R-:W-:Y:S02]  /*0090*/  LOP3.LUT R4, R3, 0x4, R2, 0xf8, !PT ;  /* 0x0000000403047812 */ /* 0x000fe400078ef802 */
[----:B------:R-:W-:Y:S02]  /*00a0*/  LOP3.LUT R5, R5, 0xfc0, RZ, 0xc0, !PT ;  /* 0x00000fc005057812 */ /* 0x000fe400078ec0ff */
[----:B------:R-:W-:-:S03]  /*00b0*/  ISETP.GE.AND P0, PT, R4, 0x40, PT ;  /* 0x000000400400780c */ /* 0x000fc60003f06270 */
[----:B------:R-:W-:-:S04]  /*00c0*/  IMAD.IADD R5, R4, 0x1, R5 ;  /* 0x0000000104057824 */ /* 0x000fc800078e0205 */
[----:B--2---:R-:W-:Y:S01]  /*00d0*/  IMAD.WIDE R10, R5, 0x4, R10 ;  /* 0x00000004050a7825 */ /* 0x004fe200078e020a */
[----:B------:R-:W-:-:S06]  /*00e0*/  CS2R R4, SRZ ;  /* 0x0000000000047805 */ /* 0x000fcc000001ff00 */
[----:B------:R-:W2:Y:S01]  /*00f0*/  @!P0 LDG.E.128 R4, desc[UR6][R10.64] ;  /* 0x000000060a048981 */ /* 0x000ea2000c1e1d00 */
[----:B------:R-:W1:Y:S01]  /*0100*/  S2UR UR5, SR_CgaCtaId ;  /* 0x00000000000579c3 */ /* 0x000e620000008800 */
[----:B------:R-:W-:Y:S01]  /*0110*/  UMOV UR4, 0x400 ;  /* 0x0000040000047882 */ /* 0x000fe20000000000 */
[----:B------:R-:W-:Y:S01]  /*0120*/  ISETP.GE.AND P1, PT, R0, 0x20, PT ;  /* 0x000000200000780c */ /* 0x000fe20003f26270 */
[----:B-1----:R-:W-:Y:S01]  /*0130*/  UPRMT UR4, UR5, 0x654, UR4 ;  /* 0x0000065405047896 */ /* 0x002fe20008000004 */
[----:B--2---:R-:W-:Y:S02]  /*0140*/  SEL R4, R4, RZ, !P0 ;  /* 0x000000ff04047207 */ /* 0x004fe40004000000 */
[----:B------:R-:W-:Y:S02]  /*0150*/  SEL R5, R5, RZ, !P0 ;  /* 0x000000ff05057207 */ /* 0x000fe40004000000 */
[----:B------:R-:W-:Y:S02]  /*0160*/  SEL R6, R6, RZ, !P0 ;  /* 0x000000ff06067207 */ /* 0x000fe40004000000 */
[----:B------:R-:W-:-:S02]  /*0170*/  SEL R7, R7, RZ, !P0 ;  /* 0x000000ff07077207 */ /* 0x000fc40004000000 */
[----:B------:R-:W-:Y:S02]  /*0180*/  FSEL R4, R4, RZ, !P0 ;  /* 0x000000ff04047208 */ /* 0x000fe40004000000 */
[----:B------:R-:W-:Y:S02]  /*0190*/  FSEL R5, R5, RZ, !P0 ;  /* 0x000000ff05057208 */ /* 0x000fe40004000000 */
[----:B------:R-:W-:Y:S01]  /*01a0*/  FSEL R6, R6, RZ, !P0 ;  /* 0x000000ff06067208 */ /* 0x000fe20004000000 */
[----:B------:R-:W1:Y:S01]  /*01b0*/  SHFL.BFLY PT, R9, R4, 0x10, 0x1f ;  /* 0x0e001f0004097f89 */ /* 0x000e6200000e0000 */
[----:B------:R-:W-:-:S03]  /*01c0*/  FSEL R7, R7, RZ, !P0 ;  /* 0x000000ff07077208 */ /* 0x000fc60004000000 */
[----:B------:R-:W2:Y:S04]  /*01d0*/  SHFL.BFLY PT, R12, R5, 0x10, 0x1f ;  /* 0x0e001f00050c7f89 */ /* 0x000ea800000e0000 */
[----:B------:R-:W3:Y:S04]  /*01e0*/  SHFL.BFLY PT, R11, R6, 0x10, 0x1f ;  /* 0x0e001f00060b7f89 */ /* 0x000ee800000e0000 */
[----:B------:R-:W4:Y:S01]  /*01f0*/  SHFL.BFLY PT, R10, R7, 0x10, 0x1f ;  /* 0x0e001f00070a7f89 */ /* 0x000f2200000e0000 */
[----:B-1----:R-:W-:Y:S01]  /*0200*/  FADD R9, R4, R9 ;  /* 0x0000000904097221 */ /* 0x002fe20000000000 */
[----:B--2---:R-:W-:Y:S01]  /*0210*/  FADD R12, R5, R12 ;  /* 0x0000000c050c7221 */ /* 0x004fe20000000000 */
[----:B---3--:R-:W-:-:S04]  /*0220*/  FADD R13, R6, R11 ;  /* 0x0000000b060d7221 */ /* 0x008fc80000000000 */
[----:B------:R-:W1:Y:S01]  /*0230*/  SHFL.BFLY PT, R11, R12, 0x8, 0x1f ;  /* 0x0d001f000c0b7f89 */ /* 0x000e6200000e0000 */
[----:B----4-:R-:W-:-:S03]  /*0240*/  FADD R16, R7, R10 ;  /* 0x0000000a07107221 */ /* 0x010fc60000000000 */
[----:B------:R-:W2:Y:S04]  /*0250*/  SHFL.BFLY PT, R10, R9, 0x8, 0x1f ;  /* 0x0d001f00090a7f89 */ /* 0x000ea800000e0000 */
[----:B------:R-:W3:Y:S04]  /*0260*/  SHFL.BFLY PT, R14, R13, 0x8, 0x1f ;  /* 0x0d001f000d0e7f89 */ /* 0x000ee800000e0000 */
[----:B------:R-:W4:Y:S01]  /*0270*/  SHFL.BFLY PT, R15, R16, 0x8, 0x1f ;  /* 0x0d001f00100f7f89 */ /* 0x000f2200000e0000 */
[----:B-1----:R-:W-:Y:S01]  /*0280*/  FADD R11, R12, R11 ;  /* 0x0000000b0c0b7221 */ /* 0x002fe20000000000 */
[----:B--2---:R-:W-:-:S04]  /*0290*/  FADD R10, R9, R10 ;  /* 0x0000000a090a7221 */ /* 0x004fc80000000000 */
[----:B------:R-:W1:Y:S01]  /*02a0*/  SHFL.BFLY PT, R4, R11, 0x4, 0x1f ;  /* 0x0c801f000b047f89 */ /* 0x000e6200000e0000 */
[----:B------:R-:W-:Y:S01]  /*02b0*/  LOP3.LUT R9, R2, 0x4, RZ, 0xc0, !PT ;  /* 0x0000000402097812 */ /* 0x000fe200078ec0ff */
[----:B---3--:R-:W-:Y:S02]  /*02c0*/  FADD R14, R13, R14 ;  /* 0x0000000e0d0e7221 */ /* 0x008fe40000000000 */
[----:B------:R-:W2:Y:S01]  /*02d0*/  SHFL.BFLY PT, R5, R10, 0x4, 0x1f ;  /* 0x0c801f000a057f89 */ /* 0x000ea200000e0000 */
[----:B----4-:R-:W-:-:S03]  /*02e0*/  FADD R17, R16, R15 ;  /* 0x0000000f10117221 */ /* 0x010fc60000000000 */
[----:B------:R-:W3:Y:S04]  /*02f0*/  SHFL.BFLY PT, R15, R14, 0x4, 0x1f ;  /* 0x0c801f000e0f7f89 */ /* 0x000ee800000e0000 */
[----:B------:R-:W4:Y:S01]  /*0300*/  SHFL.BFLY PT, R6, R17, 0x4, 0x1f ;  /* 0x0c801f0011067f89 */ /* 0x000f2200000e0000 */
[----:B-1----:R-:W-:Y:S01]  /*0310*/  FADD R7, R11, R4 ;  /* 0x000000040b077221 */ /* 0x002fe20000000000 */
[----:B------:R-:W-:Y:S02]  /*0320*/  LOP3.LUT R4, R0, 0x1f, RZ, 0xc0, !PT ;  /* 0x0000001f00047812 */ /* 0x000fe400078ec0ff */
[----:B------:R-:W-:Y:S01]  /*0330*/  SHF.R.U32.HI R11, RZ, 0x3, R0 ;  /* 0x00000003ff0b7819 */ /* 0x000fe20000011600 */
[----:B--2---:R-:W-:Y:S01]  /*0340*/  FADD R5, R10, R5 ;  /* 0x000000050a057221 */ /* 0x004fe20000000000 */
[----:B------:R-:W1:Y:S01]  /*0350*/  SHFL.BFLY PT, R12, R7, 0x2, 0x1f ;  /* 0x0c401f00070c7f89 */ /* 0x000e6200000e0000 */
[----:B------:R-:W-:Y:S01]  /*0360*/  ISETP.GE.U32.AND P0, PT, R4, 0x2, PT ;  /* 0x000000020400780c */ /* 0x000fe20003f06070 */
[----:B------:R-:W-:Y:S01]  /*0370*/  IMAD.SHL.U32 R10, R9, 0x10, RZ ;  /* 0x00000010090a7824 */ /* 0x000fe200078e00ff */
[----:B------:R-:W-:Y:S01]  /*0380*/  LOP3.LUT R11, R11, 0xc, RZ, 0xc0, !PT ;  /* 0x0000000c0b0b7812 */ /* 0x000fe200078ec0ff */
[----:B---3--:R-:W-:-:S03]  /*0390*/  FADD R15, R14, R15 ;  /* 0x0000000f0e0f7221 */ /* 0x008fc60000000000 */
[----:B------:R-:W-:Y:S01]  /*03a0*/  LOP3.LUT R4, R10, R11, RZ, 0xfc, !PT ;  /* 0x0000000b0a047212 */ /* 0x000fe200078efcff */
[----:B----4-:R-:W-:Y:S01]  /*03b0*/  FADD R13, R17, R6 ;  /* 0x00000006110d7221 */ /* 0x010fe20000000000 */
[----:B------:R-:W2:Y:S04]  /*03c0*/  SHFL.BFLY PT, R16, R15, 0x2, 0x1f ;  /* 0x0c401f000f107f89 */ /* 0x000ea800000e0000 */
[----:B------:R-:W3:Y:S04]  /*03d0*/  SHFL.BFLY PT, R6, R5, 0x2, 0x1f ;  /* 0x0c401f0005067f89 */ /* 0x000ee800000e0000 */
[----:B------:R-:W4:Y:S01]  /*03e0*/  SHFL.BFLY PT, R18, R13, 0x2, 0x1f ;  /* 0x0c401f000d127f89 */ /* 0x000f2200000e0000 */
[----:B-1----:R-:W-:-:S05]  /*03f0*/  FADD R7, R7, R12 ;  /* 0x0000000c07077221 */ /* 0x002fca0000000000 */
[----:B------:R-:W-:Y:S01]  /*0400*/  @!P0 STS [R4+UR4+0x10], R7 ;  /* 0x0000100704008988 */ /* 0x000fe20008000804 */
[----:B--2---:R-:W-:Y:S01]  /*0410*/  FADD R15, R15, R16 ;  /* 0x000000100f0f7221 */ /* 0x004fe20000000000 */
[----:B---3--:R-:W-:-:S04]  /*0420*/  FADD R17, R5, R6 ;  /* 0x0000000605117221 */ /* 0x008fc80000000000 */
[----:B------:R-:W-:Y:S01]  /*0430*/  @!P0 STS [R4+UR4+0x20], R15 ;  /* 0x0000200f04008988 */ /* 0x000fe20008000804 */
[----:B----4-:R-:W-:-:S03]  /*0440*/  FADD R19, R13, R18 ;  /* 0x000000120d137221 */ /* 0x010fc60000000000 */
[----:B------:R-:W-:Y:S04]  /*0450*/  @!P0 STS [R4+UR4], R17 ;  /* 0x0000001104008988 */ /* 0x000fe80008000804 */
[----:B------:R-:W-:Y:S01]  /*0460*/  @!P0 STS [R4+UR4+0x30], R19 ;  /* 0x0000301304008988 */ /* 0x000fe20008000804 */
[----:B------:R-:W-:Y:S01]  /*0470*/  BAR.SYNC.DEFER_BLOCKING 0x0 ;  /* 0x0000000000007b1d */ /* 0x000fe20000010000 */
[----:B------:R-:W-:-:S04]  /*0480*/  LOP3.LUT P0, RZ, R0, 0x3, RZ, 0xc0, !PT ;  /* 0x0000000300ff7812 */ /* 0x000fc8000780c0ff */
[----:B------:R-:W-:Y:S01]  /*0490*/  ISETP.LT.AND P0, PT, R0, 0x20, !P0 ;  /* 0x000000200000780c */ /* 0x000fe20004701270 */
[----:B------:R-:W1:Y:S04]  /*04a0*/  @!P1 LDS R8, [R2+UR4] ;  /* 0x0000000402089984 */ /* 0x000e680008000800 */
[----:B-1----:R-:W1:Y:S02]  /*04b0*/  SHFL.BFLY PT, R5, R8, 0x2, 0x1f ;  /* 0x0c401f0008057f89 */ /* 0x002e6400000e0000 */
[----:B-1----:R-:W-:Y:S01]  /*04c0*/  FADD R12, R8, R5 ;  /* 0x00000005080c7221 */ /* 0x002fe20000000000 */
[----:B------:R-:W-:-:S04]  /*04d0*/  SHF.R.U32.HI R8, RZ, 0x3, R0 ;  /* 0x00000003ff087819 */ /* 0x000fc80000011600 */
[----:B------:R-:W1:Y:S01]  /*04e0*/  SHFL.BFLY PT, R5, R12, 0x1, 0x1f ;  /* 0x0c201f000c057f89 */ /* 0x000e6200000e0000 */
[----:B------:R-:W-:Y:S01]  /*04f0*/  SGXT.U32 R8, R8, 0x2 ;  /* 0x000000020808781a */ /* 0x000fe20000000000 */
[----:B-1----:R-:W-:-:S05]  /*0500*/  FADD R13, R12, R5 ;  /* 0x000000050c0d7221 */ /* 0x002fca0000000000 */
[----:B------:R-:W-:Y:S01]  /*0510*/  @P0 STS [R2+UR4], R13 ;  /* 0x0000000d02000988 */ /* 0x000fe20008000804 */
[----:B------:R-:W-:Y:S01]  /*0520*/  BAR.SYNC.DEFER_BLOCKING 0x0 ;  /* 0x0000000000007b1d */ /* 0x000fe20000010000 */
[----:B------:R-:W-:Y:S01]  /*0530*/  LOP3.LUT P0, RZ, R11, R8, RZ, 0xfc, !PT ;  /* 0x000000080bff7212 */ /* 0x000fe2000780fcff */
[----:B------:R-:W-:Y:S01]  /*0540*/  VIADD R8, R10, UR4 ;  /* 0x000000040a087c36 */ /* 0x000fe20008000000 */
[----:B------:R-:W-:Y:S02]  /*0550*/  LOP3.LUT R11, R3, 0x7, R0, 0xf8, !PT ;  /* 0x00000007030b7812 */ /* 0x000fe400078ef800 */
[----:B------:R-:W-:Y:S01]  /*0560*/  LOP3.LUT R0, R0, 0x7, RZ, 0xc0, !PT ;  /* 0x0000000700007812 */ /* 0x000fe200078ec0ff */
[----:B------:R-:W-:Y:S01]  /*0570*/  IMAD R8, R9, -0xc, R8 ;  /* 0xfffffff409087824 */ /* 0x000fe200078e0208 */
[----:B------:R-:W-:Y:S02]  /*0580*/  ISETP.LT.AND P0, PT, R11, 0x40, !P0 ;  /* 0x000000400b00780c */ /* 0x000fe40004701270 */
[----:B------:R-:W-:Y:S01]  /*0590*/  LEA R0, R0, UR4, 0x2 ;  /* 0x0000000400007c11 */ /* 0x000fe2000f8e10ff */
[----:B------:R-:W-:Y:S04]  /*05a0*/  LDS R4, [R10+UR4] ;  /* 0x000000040a047984 */ /* 0x000fe80008000800 */
[----:B------:R-:W-:Y:S04]  /*05b0*/  LDS R5, [R10+UR4+0x10] ;  /* 0x000010040a057984 */ /* 0x000fe80008000800 */
[----:B------:R-:W-:Y:S04]  /*05c0*/  LDS R6, [R10+UR4+0x20] ;  /* 0x000020040a067984 */ /* 0x000fe80008000800 */
[----:B------:R-:W1:Y:S01]  /*05d0*/  LDS R7, [R10+UR4+0x30] ;  /* 0x000030040a077984 */ /* 0x000e620008000800 */
[----:B------:R-:W-:Y:S06]  /*05e0*/  BAR.SYNC.DEFER_BLOCKING 0x0 ;  /* 0x0000000000007b1d */ /* 0x000fec0000010000 */
[----:B-1----:R1:W-:Y:S02]  /*05f0*/  STS.128 [R8], R4 ;  /* 0x0000000408007388 */ /* 0x0023e40000000c00 */
[----:B------:R-:W-:Y:S06]  /*0600*/  BAR.SYNC.DEFER_BLOCKING 0x0 ;  /* 0x0000000000007b1d */ /* 0x000fec0000010000 */
[----:B-1----:R-:W-:Y:S05]  /*0610*/  @!P0 EXIT ;  /* 0x000000000000894d */ /* 0x002fea0003800000 */
[----:B------:R-:W0:Y:S01]  /*0620*/  LDS R5, [R0] ;  /* 0x0000000000057984 */ /* 0x000e220000000800 */
[----:B------:R-:W1:Y:S02]  /*0630*/  LDC.64 R2, c[0x0][0x218] ;  /* 0x00008600ff027b82 */ /* 0x000e640000000a00 */
[----:B-1----:R-:W-:-:S05]  /*0640*/  IMAD.WIDE R2, R11, 0x4, R2 ;  /* 0x000000040b027825 */ /* 0x002fca00078e0202 */
[----:B0-----:R-:W-:Y:S01]  /*0650*/  STG.E desc[UR6][R2.64], R5 ;  /* 0x0000000502007986 */ /* 0x001fe2000c101906 */
[----:B------:R-:W-:Y:S05]  /*0660*/  EXIT ;  /* 0x000000000000794d */ /* 0x000fea0003800000 */
.L_x_0:
[----:B------:R-:W-:-:S00]  /*0670*/  BRA `(.L_x_0) ;  /* 0xfffffffc00fc7947 */ /* 0x000fc0000383ffff */
[----:B------:R-:W-:-:S00]  /*0680*/  NOP ;  /* 0x0000000000007918 */ /* 0x000fc00000000000 */
[----:B------:R-:W-:-:S00]  /*0690*/  NOP ;  /* 0x0000000000007918 */ /* 0x000fc00000000000 */
[----:B------:R-:W-:-:S00]  /*06a0*/  NOP ;  /* 0x0000000000007918 */ /* 0x000fc00000000000 */
[----:B------:R-:W-:-:S00]  /*06b0*/  NOP ;  /* 0x0000000000007918 */ /* 0x000fc00000000000 */
[----:B------:R-:W-:-:S00]  /*06c0*/  NOP ;  /* 0x0000000000007918 */ /* 0x000fc00000000000 */
[----:B------:R-:W-:-:S00]  /*06d0*/  NOP ;  /* 0x0000000000007918 */ /* 0x000fc00000000000 */
[----:B------:R-:W-:-:S00]  /*06e0*/  NOP ;  /* 0x0000000000007918 */ /* 0x000fc00000000000 */
[----:B------:R-:W-:-:S00]  /*06f0*/  NOP ;  /* 0x0000000000007918 */ /* 0x000fc00000000000 */
.L_x_1:


//--------------------- .nv.shared.triton_per_fused_abs_mean_sub_13 --------------------------
	.section	.nv.shared.triton_per_fused_abs_mean_sub_13,"aw",@nobits
	.sectionflags	@""
	.align	16
	.zero		1024


//--------------------- .nv.constant0.triton_per_fused_abs_mean_sub_13 --------------------------
	.section	.nv.constant0.triton_per_fused_abs_mean_sub_13,"a",@progbits
	.sectionflags	@""
	.align	4
.nv.constant0.triton_per_fused_abs_mean_sub_13:
	.zero		552
